//
// Generated by NVIDIA NVVM Compiler
//
// Compiler Build ID: CL-36424714
// Cuda compilation tools, release 13.0, V13.0.88
// Based on NVVM 20.0.0
//

.version 9.0
.target sm_100
.address_size 64

	// .globl	_Z14decrypt_kernelPii
// _ZZ23shared_count_occurencesPiS_iiE16local_occurenses has been demoted
.extern .shared .align 16 .b8 shared_message[];

.visible .entry _Z14decrypt_kernelPii(
	.param .u64 .ptr .align 1 _Z14decrypt_kernelPii_param_0,
	.param .u32 _Z14decrypt_kernelPii_param_1
)
{
	.reg .pred 	%p<2>;
	.reg .b32 	%r<9>;
	.reg .b64 	%rd<5>;

	ld.param.u64 	%rd1, [_Z14decrypt_kernelPii_param_0];
	ld.param.u32 	%r2, [_Z14decrypt_kernelPii_param_1];
	mov.u32 	%r3, %ctaid.x;
	mov.u32 	%r4, %ntid.x;
	mov.u32 	%r5, %tid.x;
	mad.lo.s32 	%r1, %r3, %r4, %r5;
	setp.ge.s32 	%p1, %r1, %r2;
	@%p1 bra 	$L__BB0_2;
	cvta.to.global.u64 	%rd2, %rd1;
	mul.wide.s32 	%rd3, %r1, 4;
	add.s64 	%rd4, %rd2, %rd3;
	ld.global.u32 	%r6, [%rd4];
	mad.lo.s32 	%r7, %r6, 239, 203;
	and.b32  	%r8, %r7, 255;
	st.global.u32 	[%rd4], %r8;
$L__BB0_2:
	ret;

}
	// .globl	_Z23shared_count_occurencesPiS_ii
.visible .entry _Z23shared_count_occurencesPiS_ii(
	.param .u64 .ptr .align 1 _Z23shared_count_occurencesPiS_ii_param_0,
	.param .u64 .ptr .align 1 _Z23shared_count_occurencesPiS_ii_param_1,
	.param .u32 _Z23shared_count_occurencesPiS_ii_param_2,
	.param .u32 _Z23shared_count_occurencesPiS_ii_param_3
)
{
	.reg .pred 	%p<7>;
	.reg .b32 	%r<116>;
	.reg .b64 	%rd<14>;
	// demoted variable
	.shared .align 4 .b8 _ZZ23shared_count_occurencesPiS_iiE16local_occurenses[1024];
	ld.param.u64 	%rd7, [_Z23shared_count_occurencesPiS_ii_param_0];
	ld.param.u64 	%rd6, [_Z23shared_count_occurencesPiS_ii_param_1];
	ld.param.u32 	%r27, [_Z23shared_count_occurencesPiS_ii_param_2];
	ld.param.u32 	%r28, [_Z23shared_count_occurencesPiS_ii_param_3];
	cvta.to.global.u64 	%rd1, %rd7;
	mov.u32 	%r29, %ctaid.x;
	mov.u32 	%r30, %ntid.x;
	mov.u32 	%r1, %tid.x;
	mad.lo.s32 	%r31, %r29, %r30, %r1;
	mul.lo.s32 	%r2, %r28, %r31;
	min.s32 	%r32, %r28, %r27;
	setp.lt.s32 	%p1, %r32, 1;
	@%p1 bra 	$L__BB1_7;
	mul.lo.s32 	%r3, %r28, %r1;
	min.u32 	%r4, %r28, %r27;
	add.s32 	%r34, %r4, -1;
	and.b32  	%r5, %r4, 3;
	setp.lt.u32 	%p2, %r34, 3;
	mov.b32 	%r111, 0;
	@%p2 bra 	$L__BB1_4;
	and.b32  	%r111, %r4, 2147483644;
	neg.s32 	%r110, %r111;
	shl.b32 	%r35, %r3, 2;
	mov.u32 	%r36, shared_message;
	add.s32 	%r37, %r35, %r36;
	add.s32 	%r109, %r37, 8;
	add.s64 	%rd2, %rd1, 8;
	mov.u32 	%r108, %r2;
$L__BB1_3:
	mul.wide.s32 	%rd8, %r108, 4;
	add.s64 	%rd9, %rd2, %rd8;
	ld.global.u32 	%r38, [%rd9+-8];
	st.shared.u32 	[%r109+-8], %r38;
	bar.warp.sync 	-1;
	ld.shared.u32 	%r39, [%r109+-8];
	shl.b32 	%r40, %r39, 2;
	and.b32  	%r41, %r40, 1020;
	mov.u32 	%r42, _ZZ23shared_count_occurencesPiS_iiE16local_occurenses;
	add.s32 	%r43, %r42, %r41;
	atom.shared.add.u32 	%r44, [%r43], 1;
	ld.global.u32 	%r45, [%rd9+-4];
	st.shared.u32 	[%r109+-4], %r45;
	bar.warp.sync 	-1;
	ld.shared.u32 	%r46, [%r109+-4];
	shl.b32 	%r47, %r46, 2;
	and.b32  	%r48, %r47, 1020;
	add.s32 	%r49, %r42, %r48;
	atom.shared.add.u32 	%r50, [%r49], 1;
	ld.global.u32 	%r51, [%rd9];
	st.shared.u32 	[%r109], %r51;
	bar.warp.sync 	-1;
	ld.shared.u32 	%r52, [%r109];
	shl.b32 	%r53, %r52, 2;
	and.b32  	%r54, %r53, 1020;
	add.s32 	%r55, %r42, %r54;
	atom.shared.add.u32 	%r56, [%r55], 1;
	ld.global.u32 	%r57, [%rd9+4];
	st.shared.u32 	[%r109+4], %r57;
	bar.warp.sync 	-1;
	ld.shared.u32 	%r58, [%r109+4];
	shl.b32 	%r59, %r58, 2;
	and.b32  	%r60, %r59, 1020;
	add.s32 	%r61, %r42, %r60;
	atom.shared.add.u32 	%r62, [%r61], 1;
	add.s32 	%r110, %r110, 4;
	add.s32 	%r109, %r109, 16;
	add.s32 	%r108, %r108, 4;
	setp.ne.s32 	%p3, %r110, 0;
	@%p3 bra 	$L__BB1_3;
$L__BB1_4:
	setp.eq.s32 	%p4, %r5, 0;
	@%p4 bra 	$L__BB1_7;
	add.s32 	%r114, %r111, %r2;
	add.s32 	%r63, %r111, %r3;
	shl.b32 	%r64, %r63, 2;
	mov.u32 	%r65, shared_message;
	add.s32 	%r113, %r65, %r64;
	neg.s32 	%r112, %r5;
$L__BB1_6:
	.pragma "nounroll";
	mul.wide.s32 	%rd10, %r114, 4;
	add.s64 	%rd11, %rd1, %rd10;
	ld.global.u32 	%r66, [%rd11];
	st.shared.u32 	[%r113], %r66;
	bar.warp.sync 	-1;
	ld.shared.u32 	%r67, [%r113];
	shl.b32 	%r68, %r67, 2;
	and.b32  	%r69, %r68, 1020;
	mov.u32 	%r70, _ZZ23shared_count_occurencesPiS_iiE16local_occurenses;
	add.s32 	%r71, %r70, %r69;
	atom.shared.add.u32 	%r72, [%r71], 1;
	add.s32 	%r114, %r114, 1;
	add.s32 	%r113, %r113, 4;
	add.s32 	%r112, %r112, 1;
	setp.ne.s32 	%p5, %r112, 0;
	@%p5 bra 	$L__BB1_6;
$L__BB1_7:
	bar.sync 	0;
	cvta.to.global.u64 	%rd12, %rd6;
	add.s64 	%rd13, %rd12, 32;
	mov.b32 	%r115, 32;
	mov.u32 	%r74, _ZZ23shared_count_occurencesPiS_iiE16local_occurenses;
$L__BB1_8:
	add.s32 	%r75, %r74, %r115;
	ld.shared.u32 	%r76, [%r75+-32];
	atom.global.add.u32 	%r77, [%rd13+-32], %r76;
	bar.sync 	0;
	ld.shared.u32 	%r78, [%r75+-28];
	atom.global.add.u32 	%r79, [%rd13+-28], %r78;
	bar.sync 	0;
	ld.shared.u32 	%r80, [%r75+-24];
	atom.global.add.u32 	%r81, [%rd13+-24], %r80;
	bar.sync 	0;
	ld.shared.u32 	%r82, [%r75+-20];
	atom.global.add.u32 	%r83, [%rd13+-20], %r82;
	bar.sync 	0;
	ld.shared.u32 	%r84, [%r75+-16];
	atom.global.add.u32 	%r85, [%rd13+-16], %r84;
	bar.sync 	0;
	ld.shared.u32 	%r86, [%r75+-12];
	atom.global.add.u32 	%r87, [%rd13+-12], %r86;
	bar.sync 	0;
	ld.shared.u32 	%r88, [%r75+-8];
	atom.global.add.u32 	%r89, [%rd13+-8], %r88;
	bar.sync 	0;
	ld.shared.u32 	%r90, [%r75+-4];
	atom.global.add.u32 	%r91, [%rd13+-4], %r90;
	bar.sync 	0;
	ld.shared.u32 	%r92, [%r75];
	atom.global.add.u32 	%r93, [%rd13], %r92;
	bar.sync 	0;
	ld.shared.u32 	%r94, [%r75+4];
	atom.global.add.u32 	%r95, [%rd13+4], %r94;
	bar.sync 	0;
	ld.shared.u32 	%r96, [%r75+8];
	atom.global.add.u32 	%r97, [%rd13+8], %r96;
	bar.sync 	0;
	ld.shared.u32 	%r98, [%r75+12];
	atom.global.add.u32 	%r99, [%rd13+12], %r98;
	bar.sync 	0;
	ld.shared.u32 	%r100, [%r75+16];
	atom.global.add.u32 	%r101, [%rd13+16], %r100;
	bar.sync 	0;
	ld.shared.u32 	%r102, [%r75+20];
	atom.global.add.u32 	%r103, [%rd13+20], %r102;
	bar.sync 	0;
	ld.shared.u32 	%r104, [%r75+24];
	atom.global.add.u32 	%r105, [%rd13+24], %r104;
	bar.sync 	0;
	ld.shared.u32 	%r106, [%r75+28];
	atom.global.add.u32 	%r107, [%rd13+28], %r106;
	bar.sync 	0;
	add.s32 	%r115, %r115, 64;
	add.s64 	%rd13, %rd13, 64;
	setp.ne.s32 	%p6, %r115, 1056;
	@%p6 bra 	$L__BB1_8;
	ret;

}
	// .globl	_Z16count_occurencesPiS_i
.visible .entry _Z16count_occurencesPiS_i(
	.param .u64 .ptr .align 1 _Z16count_occurencesPiS_i_param_0,
	.param .u64 .ptr .align 1 _Z16count_occurencesPiS_i_param_1,
	.param .u32 _Z16count_occurencesPiS_i_param_2
)
{
	.reg .pred 	%p<2>;
	.reg .b32 	%r<7>;
	.reg .b64 	%rd<11>;

	ld.param.u64 	%rd3, [_Z16count_occurencesPiS_i_param_0];
	ld.param.u64 	%rd2, [_Z16count_occurencesPiS_i_param_1];
	ld.param.u32 	%r1, [_Z16count_occurencesPiS_i_param_2];
	cvta.to.global.u64 	%rd4, %rd3;
	mov.u32 	%r2, %ctaid.x;
	mov.u32 	%r3, %ntid.x;
	mov.u32 	%r4, %tid.x;
	mad.lo.s32 	%r5, %r2, %r3, %r4;
	mul.wide.s32 	%rd5, %r5, 4;
	add.s64 	%rd1, %rd4, %rd5;
	setp.ge.s32 	%p1, %r5, %r1;
	@%p1 bra 	$L__BB2_2;
	cvta.to.global.u64 	%rd6, %rd2;
	ld.global.u32 	%rd7, [%rd1];
	shl.b64 	%rd8, %rd7, 2;
	and.b64  	%rd9, %rd8, 1020;
	add.s64 	%rd10, %rd6, %rd9;
	atom.global.add.u32 	%r6, [%rd10], 1;
$L__BB2_2:
	ret;

}


// ===== COMPILED SASS (sm_100) =====

	.target	sm_100

	.elftype	@"ET_EXEC"


//--------------------- .note.nv.tkinfo           --------------------------
	.section	.note.nv.tkinfo,"",@"SHT_NOTE"
	.sectionflags	@"SHF_NOTE_NV_TKINFO"
	.tkinfo
        /*0018*/ 	.word	0x00000002
        /*0030*/ 	.string	""
        /*0030*/ 	.string	"ptxas"
        /*0030*/ 	.string	"Cuda compilation tools, release 13.0, V13.0.88"
        /*0030*/ 	.string	"Build cuda_13.0.r13.0/compiler.36424714_0"
        /*0030*/ 	.string	"-arch sm_100 -m 64 "



//--------------------- .note.nv.cuinfo           --------------------------
	.section	.note.nv.cuinfo,"",@"SHT_NOTE"
	.sectionflags	@"SHF_NOTE_NV_CUINFO"
        /*0018*/ 	.short	0x0002
        /*001a*/ 	.short	0x0064
        /*001c*/ 	.short	0x0082
	.zero		2


//--------------------- .nv.info                  --------------------------
	.section	.nv.info,"",@"SHT_CUDA_INFO"
	.align	4


	//----- nvinfo : EIATTR_REGCOUNT
	.align		4
        /*0000*/ 	.byte	0x04, 0x2f
        /*0002*/ 	.short	(.L_1 - .L_0)
	.align		4
.L_0:
        /*0004*/ 	.word	index@(_Z14decrypt_kernelPii)
        /*0008*/ 	.word	0x00000008


	//----- nvinfo : EIATTR_FRAME_SIZE
	.align		4
.L_1:
        /*000c*/ 	.byte	0x04, 0x11
        /*000e*/ 	.short	(.L_3 - .L_2)
	.align		4
.L_2:
        /*0010*/ 	.word	index@(_Z14decrypt_kernelPii)
        /*0014*/ 	.word	0x00000000


	//----- nvinfo : EIATTR_REGCOUNT
	.align		4
.L_3:
        /*0018*/ 	.byte	0x04, 0x2f
        /*001a*/ 	.short	(.L_5 - .L_4)
	.align		4
.L_4:
        /*001c*/ 	.word	index@(_Z23shared_count_occurencesPiS_ii)
        /*0020*/ 	.word	0x00000010


	//----- nvinfo : EIATTR_FRAME_SIZE
	.align		4
.L_5:
        /*0024*/ 	.byte	0x04, 0x11
        /*0026*/ 	.short	(.L_7 - .L_6)
	.align		4
.L_6:
        /*0028*/ 	.word	index@(_Z23shared_count_occurencesPiS_ii)
        /*002c*/ 	.word	0x00000000


	//----- nvinfo : EIATTR_REGCOUNT
	.align		4
.L_7:
        /*0030*/ 	.byte	0x04, 0x2f
        /*0032*/ 	.short	(.L_9 - .L_8)
	.align		4
.L_8:
        /*0034*/ 	.word	index@(_Z16count_occurencesPiS_i)
        /*0038*/ 	.word	0x0000000a


	//----- nvinfo : EIATTR_FRAME_SIZE
	.align		4
.L_9:
        /*003c*/ 	.byte	0x04, 0x11
        /*003e*/ 	.short	(.L_11 - .L_10)
	.align		4
.L_10:
        /*0040*/ 	.word	index@(_Z16count_occurencesPiS_i)
        /*0044*/ 	.word	0x00000000


	//----- nvinfo : EIATTR_MIN_STACK_SIZE
	.align		4
.L_11:
        /*0048*/ 	.byte	0x04, 0x12
        /*004a*/ 	.short	(.L_13 - .L_12)
	.align		4
.L_12:
        /*004c*/ 	.word	index@(_Z16count_occurencesPiS_i)
        /*0050*/ 	.word	0x00000000


	//----- nvinfo : EIATTR_MIN_STACK_SIZE
	.align		4
.L_13:
        /*0054*/ 	.byte	0x04, 0x12
        /*0056*/ 	.short	(.L_15 - .L_14)
	.align		4
.L_14:
        /*0058*/ 	.word	index@(_Z23shared_count_occurencesPiS_ii)
        /*005c*/ 	.word	0x00000000


	//----- nvinfo : EIATTR_MIN_STACK_SIZE
	.align		4
.L_15:
        /*0060*/ 	.byte	0x04, 0x12
        /*0062*/ 	.short	(.L_17 - .L_16)
	.align		4
.L_16:
        /*0064*/ 	.word	index@(_Z14decrypt_kernelPii)
        /*0068*/ 	.word	0x00000000
.L_17:


//--------------------- .nv.compat                --------------------------
	.section	.nv.compat,"",@"SHT_CUDA_COMPAT_INFO"
	.align	4
        /*0000*/ 	.byte	0x02, 0x09, 0x00, 0x00, 0x02, 0x02, 0x01, 0x00, 0x02, 0x05, 0x05, 0x00, 0x03, 0x07, 0x01, 0x01
        /*0010*/ 	.byte	0x02, 0x03, 0x00, 0x00, 0x02, 0x06, 0x01, 0x00, 0x04, 0x0b, 0x08, 0x00, 0x09, 0x00, 0x00, 0x00
        /*0020*/ 	.byte	0x00, 0x00, 0x00, 0x00


//--------------------- .nv.info._Z16count_occurencesPiS_i --------------------------
	.section	.nv.info._Z16count_occurencesPiS_i,"",@"SHT_CUDA_INFO"
	.sectionflags	@""
	.align	4


	//----- nvinfo : EIATTR_CUDA_API_VERSION
	.align		4
        /*0000*/ 	.byte	0x04, 0x37
        /*0002*/ 	.short	(.L_19 - .L_18)
.L_18:
        /*0004*/ 	.word	0x00000082


	//----- nvinfo : EIATTR_KPARAM_INFO
	.align		4
.L_19:
        /*0008*/ 	.byte	0x04, 0x17
        /*000a*/ 	.short	(.L_21 - .L_20)
.L_20:
        /*000c*/ 	.word	0x00000000
        /*0010*/ 	.short	0x0002
        /*0012*/ 	.short	0x0010
        /*0014*/ 	.byte	0x00, 0xf0, 0x11, 0x00


	//----- nvinfo : EIATTR_KPARAM_INFO
	.align		4
.L_21:
        /*0018*/ 	.byte	0x04, 0x17
        /*001a*/ 	.short	(.L_23 - .L_22)
.L_22:
        /*001c*/ 	.word	0x00000000
        /*0020*/ 	.short	0x0001
        /*0022*/ 	.short	0x0008
        /*0024*/ 	.byte	0x00, 0xf5, 0x21, 0x00


	//----- nvinfo : EIATTR_KPARAM_INFO
	.align		4
.L_23:
        /*0028*/ 	.byte	0x04, 0x17
        /*002a*/ 	.short	(.L_25 - .L_24)
.L_24:
        /*002c*/ 	.word	0x00000000
        /*0030*/ 	.short	0x0000
        /*0032*/ 	.short	0x0000
        /*0034*/ 	.byte	0x00, 0xf5, 0x21, 0x00


	//----- nvinfo : EIATTR_SPARSE_MMA_MASK
	.align		4
.L_25:
        /*0038*/ 	.byte	0x03, 0x50
        /*003a*/ 	.short	0x0000


	//----- nvinfo : EIATTR_MAXREG_COUNT
	.align		4
        /*003c*/ 	.byte	0x03, 0x1b
        /*003e*/ 	.short	0x00ff


	//----- nvinfo : EIATTR_MERCURY_ISA_VERSION
	.align		4
        /*0040*/ 	.byte	0x03, 0x5f
        /*0042*/ 	.short	0x0101


	//----- nvinfo : EIATTR_VRC_CTA_INIT_COUNT
	.align		4
        /*0044*/ 	.byte	0x02, 0x4a
	.zero		1
	.zero		1


	//----- nvinfo : EIATTR_EXIT_INSTR_OFFSETS
	.align		4
        /*0048*/ 	.byte	0x04, 0x1c
        /*004a*/ 	.short	(.L_27 - .L_26)


	//   ....[0]....
.L_26:
        /*004c*/ 	.word	0x00000080


	//   ....[1]....
        /*0050*/ 	.word	0x00000130


	//----- nvinfo : EIATTR_CBANK_PARAM_SIZE
	.align		4
.L_27:
        /*0054*/ 	.byte	0x03, 0x19
        /*0056*/ 	.short	0x0014


	//----- nvinfo : EIATTR_PARAM_CBANK
	.align		4
        /*0058*/ 	.byte	0x04, 0x0a
        /*005a*/ 	.short	(.L_29 - .L_28)
	.align		4
.L_28:
        /*005c*/ 	.word	index@(.nv.constant0._Z16count_occurencesPiS_i)
        /*0060*/ 	.short	0x0380
        /*0062*/ 	.short	0x0014


	//----- nvinfo : EIATTR_SW_WAR
	.align		4
.L_29:
        /*0064*/ 	.byte	0x04, 0x36
        /*0066*/ 	.short	(.L_31 - .L_30)
.L_30:
        /*0068*/ 	.word	0x00000008
.L_31:


//--------------------- .nv.info._Z23shared_count_occurencesPiS_ii --------------------------
	.section	.nv.info._Z23shared_count_occurencesPiS_ii,"",@"SHT_CUDA_INFO"
	.sectionflags	@""
	.align	4


	//----- nvinfo : EIATTR_CUDA_API_VERSION
	.align		4
        /*0000*/ 	.byte	0x04, 0x37
        /*0002*/ 	.short	(.L_33 - .L_32)
.L_32:
        /*0004*/ 	.word	0x00000082


	//----- nvinfo : EIATTR_KPARAM_INFO
	.align		4
.L_33:
        /*0008*/ 	.byte	0x04, 0x17
        /*000a*/ 	.short	(.L_35 - .L_34)
.L_34:
        /*000c*/ 	.word	0x00000000
        /*0010*/ 	.short	0x0003
        /*0012*/ 	.short	0x0014
        /*0014*/ 	.byte	0x00, 0xf0, 0x11, 0x00


	//----- nvinfo : EIATTR_KPARAM_INFO
	.align		4
.L_35:
        /*0018*/ 	.byte	0x04, 0x17
        /*001a*/ 	.short	(.L_37 - .L_36)
.L_36:
        /*001c*/ 	.word	0x00000000
        /*0020*/ 	.short	0x0002
        /*0022*/ 	.short	0x0010
        /*0024*/ 	.byte	0x00, 0xf0, 0x11, 0x00


	//----- nvinfo : EIATTR_KPARAM_INFO
	.align		4
.L_37:
        /*0028*/ 	.byte	0x04, 0x17
        /*002a*/ 	.short	(.L_39 - .L_38)
.L_38:
        /*002c*/ 	.word	0x00000000
        /*0030*/ 	.short	0x0001
        /*0032*/ 	.short	0x0008
        /*0034*/ 	.byte	0x00, 0xf5, 0x21, 0x00


	//----- nvinfo : EIATTR_KPARAM_INFO
	.align		4
.L_39:
        /*0038*/ 	.byte	0x04, 0x17
        /*003a*/ 	.short	(.L_41 - .L_40)
.L_40:
        /*003c*/ 	.word	0x00000000
        /*0040*/ 	.short	0x0000
        /*0042*/ 	.short	0x0000
        /*0044*/ 	.byte	0x00, 0xf5, 0x21, 0x00


	//----- nvinfo : EIATTR_SPARSE_MMA_MASK
	.align		4
.L_41:
        /*0048*/ 	.byte	0x03, 0x50
        /*004a*/ 	.short	0x0000


	//----- nvinfo : EIATTR_MAXREG_COUNT
	.align		4
        /*004c*/ 	.byte	0x03, 0x1b
        /*004e*/ 	.short	0x00ff


	//----- nvinfo : EIATTR_NUM_BARRIERS
	.align		4
        /*0050*/ 	.byte	0x02, 0x4c
        /*0052*/ 	.byte	0x01
	.zero		1


	//----- nvinfo : EIATTR_MERCURY_ISA_VERSION
	.align		4
        /*0054*/ 	.byte	0x03, 0x5f
        /*0056*/ 	.short	0x0101


	//----- nvinfo : EIATTR_INT_WARP_WIDE_INSTR_OFFSETS
	.align		4
        /*0058*/ 	.byte	0x04, 0x31
        /*005a*/ 	.short	(.L_43 - .L_42)


	//   ....[0]....
.L_42:
        /*005c*/ 	.word	0x00000690


	//----- nvinfo : EIATTR_COOP_GROUP_MASK_REGIDS
	.align		4
.L_43:
        /*0060*/ 	.byte	0x04, 0x29
        /*0062*/ 	.short	(.L_45 - .L_44)


	//   ....[0]....
.L_44:
        /*0064*/ 	.word	0xffffffff


	//   ....[1]....
        /*0068*/ 	.word	0xffffffff


	//   ....[2]....
        /*006c*/ 	.word	0xffffffff


	//   ....[3]....
        /*0070*/ 	.word	0xffffffff


	//   ....[4]....
        /*0074*/ 	.word	0xffffffff


	//----- nvinfo : EIATTR_COOP_GROUP_INSTR_OFFSETS
	.align		4
.L_45:
        /*0078*/ 	.byte	0x04, 0x28
        /*007a*/ 	.short	(.L_47 - .L_46)


	//   ....[0]....
.L_46:
        /*007c*/ 	.word	0x00000270


	//   ....[1]....
        /*0080*/ 	.word	0x000002e0


	//   ....[2]....
        /*0084*/ 	.word	0x00000350


	//   ....[3]....
        /*0088*/ 	.word	0x000003f0


	//   ....[4]....
        /*008c*/ 	.word	0x00000570


	//----- nvinfo : EIATTR_VRC_CTA_INIT_COUNT
	.align		4
.L_47:
        /*0090*/ 	.byte	0x02, 0x4a
	.zero		1
	.zero		1


	//----- nvinfo : EIATTR_EXIT_INSTR_OFFSETS
	.align		4
        /*0094*/ 	.byte	0x04, 0x1c
        /*0096*/ 	.short	(.L_49 - .L_48)


	//   ....[0]....
.L_48:
        /*0098*/ 	.word	0x00000b40


	//----- nvinfo : EIATTR_CBANK_PARAM_SIZE
	.align		4
.L_49:
        /*009c*/ 	.byte	0x03, 0x19
        /*009e*/ 	.short	0x0018


	//----- nvinfo : EIATTR_PARAM_CBANK
	.align		4
        /*00a0*/ 	.byte	0x04, 0x0a
        /*00a2*/ 	.short	(.L_51 - .L_50)
	.align		4
.L_50:
        /*00a4*/ 	.word	index@(.nv.constant0._Z23shared_count_occurencesPiS_ii)
        /*00a8*/ 	.short	0x0380
        /*00aa*/ 	.short	0x0018


	//----- nvinfo : EIATTR_SW_WAR
	.align		4
.L_51:
        /*00ac*/ 	.byte	0x04, 0x36
        /*00ae*/ 	.short	(.L_53 - .L_52)
.L_52:
        /*00b0*/ 	.word	0x00000008
.L_53:


//--------------------- .nv.info._Z14decrypt_kernelPii --------------------------
	.section	.nv.info._Z14decrypt_kernelPii,"",@"SHT_CUDA_INFO"
	.sectionflags	@""
	.align	4


	//----- nvinfo : EIATTR_CUDA_API_VERSION
	.align		4
        /*0000*/ 	.byte	0x04, 0x37
        /*0002*/ 	.short	(.L_55 - .L_54)
.L_54:
        /*0004*/ 	.word	0x00000082


	//----- nvinfo : EIATTR_KPARAM_INFO
	.align		4
.L_55:
        /*0008*/ 	.byte	0x04, 0x17
        /*000a*/ 	.short	(.L_57 - .L_56)
.L_56:
        /*000c*/ 	.word	0x00000000
        /*0010*/ 	.short	0x0001
        /*0012*/ 	.short	0x0008
        /*0014*/ 	.byte	0x00, 0xf0, 0x11, 0x00


	//----- nvinfo : EIATTR_KPARAM_INFO
	.align		4
.L_57:
        /*0018*/ 	.byte	0x04, 0x17
        /*001a*/ 	.short	(.L_59 - .L_58)
.L_58:
        /*001c*/ 	.word	0x00000000
        /*0020*/ 	.short	0x0000
        /*0022*/ 	.short	0x0000
        /*0024*/ 	.byte	0x00, 0xf5, 0x21, 0x00


	//----- nvinfo : EIATTR_SPARSE_MMA_MASK
	.align		4
.L_59:
        /*0028*/ 	.byte	0x03, 0x50
        /*002a*/ 	.short	0x0000


	//----- nvinfo : EIATTR_MAXREG_COUNT
	.align		4
        /*002c*/ 	.byte	0x03, 0x1b
        /*002e*/ 	.short	0x00ff


	//----- nvinfo : EIATTR_MERCURY_ISA_VERSION
	.align		4
        /*0030*/ 	.byte	0x03, 0x5f
        /*0032*/ 	.short	0x0101


	//----- nvinfo : EIATTR_VRC_CTA_INIT_COUNT
	.align		4
        /*0034*/ 	.byte	0x02, 0x4a
	.zero		1
	.zero		1


	//----- nvinfo : EIATTR_EXIT_INSTR_OFFSETS
	.align		4
        /*0038*/ 	.byte	0x04, 0x1c
        /*003a*/ 	.short	(.L_61 - .L_60)


	//   ....[0]....
.L_60:
        /*003c*/ 	.word	0x00000070


	//   ....[1]....
        /*0040*/ 	.word	0x00000100


	//----- nvinfo : EIATTR_CBANK_PARAM_SIZE
	.align		4
.L_61:
        /*0044*/ 	.byte	0x03, 0x19
        /*0046*/ 	.short	0x000c


	//----- nvinfo : EIATTR_PARAM_CBANK
	.align		4
        /*0048*/ 	.byte	0x04, 0x0a
        /*004a*/ 	.short	(.L_63 - .L_62)
	.align		4
.L_62:
        /*004c*/ 	.word	index@(.nv.constant0._Z14decrypt_kernelPii)
        /*0050*/ 	.short	0x0380
        /*0052*/ 	.short	0x000c


	//----- nvinfo : EIATTR_SW_WAR
	.align		4
.L_63:
        /*0054*/ 	.byte	0x04, 0x36
        /*0056*/ 	.short	(.L_65 - .L_64)
.L_64:
        /*0058*/ 	.word	0x00000008
.L_65:


//--------------------- .nv.callgraph             --------------------------
	.section	.nv.callgraph,"",@"SHT_CUDA_CALLGRAPH"
	.align	4
	.sectionentsize	8
	.align		4
        /*0000*/ 	.word	0x00000000
	.align		4
        /*0004*/ 	.word	0xffffffff
	.align		4
        /*0008*/ 	.word	0x00000000
	.align		4
        /*000c*/ 	.word	0xfffffffe
	.align		4
        /*0010*/ 	.word	0x00000000
	.align		4
        /*0014*/ 	.word	0xfffffffd
	.align		4
        /*0018*/ 	.word	0x00000000
	.align		4
        /*001c*/ 	.word	0xfffffffc


//--------------------- .text._Z16count_occurencesPiS_i --------------------------
	.section	.text._Z16count_occurencesPiS_i,"ax",@progbits
	.align	128
        .global         _Z16count_occurencesPiS_i
        .type           _Z16count_occurencesPiS_i,@function
        .size           _Z16count_occurencesPiS_i,(.L_x_8 - _Z16count_occurencesPiS_i)
        .other          _Z16count_occurencesPiS_i,@"STO_CUDA_ENTRY STV_DEFAULT"
_Z16count_occurencesPiS_i:
.text._Z16count_occurencesPiS_i:
[----:B------:R-:W-:Y:S01]  /*0000*/  LDC R1, c[0x0][0x37c] ;  /* 0x0000df00ff017b82 */ /* 0x000fe20000000800 */
[----:B------:R-:W0:Y:S07]  /*0010*/  S2R R0, SR_TID.X ;  /* 0x0000000000007919 */ /* 0x000e2e0000002100 */
[----:B------:R-:W0:Y:S01]  /*0020*/  S2UR UR4, SR_CTAID.X ;  /* 0x00000000000479c3 */ /* 0x000e220000002500 */
[----:B------:R-:W1:Y:S07]  /*0030*/  LDCU UR5, c[0x0][0x390] ;  /* 0x00007200ff0577ac */ /* 0x000e6e0008000800 */
[----:B------:R-:W0:Y:S08]  /*0040*/  LDC R5, c[0x0][0x360] ;  /* 0x0000d800ff057b82 */ /* 0x000e300000000800 */
[----:B------:R-:W2:Y:S01]  /*0050*/  LDC.64 R2, c[0x0][0x380] ;  /* 0x0000e000ff027b82 */ /* 0x000ea20000000a00 */
[----:B0-----:R-:W-:-:S05]  /*0060*/  IMAD R5, R5, UR4, R0 ;  /* 0x0000000405057c24 */ /* 0x001fca000f8e0200 */
[----:B-1----:R-:W-:-:S13]  /*0070*/  ISETP.GE.AND P0, PT, R5, UR5, PT ;  /* 0x0000000505007c0c */ /* 0x002fda000bf06270 */
[----:B--2---:R-:W-:Y:S05]  /*0080*/  @P0 EXIT ;  /* 0x000000000000094d */ /* 0x004fea0003800000 */
[----:B------:R-:W0:Y:S01]  /*0090*/  LDCU.64 UR4, c[0x0][0x358] ;  /* 0x00006b00ff0477ac */ /* 0x000e220008000a00 */
[----:B------:R-:W-:Y:S01]  /*00a0*/  IMAD.WIDE R2, R5, 0x4, R2 ;  /* 0x0000000405027825 */ /* 0x000fe200078e0202 */
[----:B------:R-:W1:Y:S05]  /*00b0*/  LDCU.64 UR6, c[0x0][0x388] ;  /* 0x00007100ff0677ac */ /* 0x000e6a0008000a00 */
[----:B0-----:R-:W2:Y:S01]  /*00c0*/  LDG.E R2, desc[UR4][R2.64] ;  /* 0x0000000402027981 */ /* 0x001ea2000c1e1900 */
[----:B------:R-:W-:Y:S02]  /*00d0*/  IMAD.MOV.U32 R7, RZ, RZ, 0x1 ;  /* 0x00000001ff077424 */ /* 0x000fe400078e00ff */
[----:B--2---:R-:W-:-:S05]  /*00e0*/  IMAD.SHL.U32 R0, R2, 0x4, RZ ;  /* 0x0000000402007824 */ /* 0x004fca00078e00ff */
[----:B------:R-:W-:-:S04]  /*00f0*/  LOP3.LUT R0, R0, 0x3fc, RZ, 0xc0, !PT ;  /* 0x000003fc00007812 */ /* 0x000fc800078ec0ff */
[----:B-1----:R-:W-:-:S04]  /*0100*/  IADD3 R4, P0, PT, R0, UR6, RZ ;  /* 0x0000000600047c10 */ /* 0x002fc8000ff1e0ff */
[----:B------:R-:W-:-:S05]  /*0110*/  IADD3.X R5, PT, PT, RZ, UR7, RZ, P0, !PT ;  /* 0x00000007ff057c10 */ /* 0x000fca00087fe4ff */
[----:B------:R-:W-:Y:S01]  /*0120*/  REDG.E.ADD.STRONG.GPU desc[UR4][R4.64], R7 ;  /* 0x000000070400798e */ /* 0x000fe2000c12e104 */
[----:B------:R-:W-:Y:S05]  /*0130*/  EXIT ;  /* 0x000000000000794d */ /* 0x000fea0003800000 */
.L_x_0:
[----:B------:R-:W-:-:S00]  /*0140*/  BRA `(.L_x_0) ;  /* 0xfffffffc00fc7947 */ /* 0x000fc0000383ffff */
[----:B------:R-:W-:-:S00]  /*0150*/  NOP ;  /* 0x0000000000007918 */ /* 0x000fc00000000000 */
        /* <DEDUP_REMOVED lines=10> */
.L_x_8:


//--------------------- .text._Z23shared_count_occurencesPiS_ii --------------------------
	.section	.text._Z23shared_count_occurencesPiS_ii,"ax",@progbits
	.align	128
        .global         _Z23shared_count_occurencesPiS_ii
        .type           _Z23shared_count_occurencesPiS_ii,@function
        .size           _Z23shared_count_occurencesPiS_ii,(.L_x_9 - _Z23shared_count_occurencesPiS_ii)
        .other          _Z23shared_count_occurencesPiS_ii,@"STO_CUDA_ENTRY STV_DEFAULT"
_Z23shared_count_occurencesPiS_ii:
.text._Z23shared_count_occurencesPiS_ii:
[----:B------:R-:W-:Y:S01]  /*0000*/  LDC R1, c[0x0][0x37c] ;  /* 0x0000df00ff017b82 */ /* 0x000fe20000000800 */
[----:B------:R-:W0:Y:S01]  /*0010*/  LDCU.64 UR6, c[0x0][0x390] ;  /* 0x00007200ff0677ac */ /* 0x000e220008000a00 */
[----:B------:R-:W1:Y:S06]  /*0020*/  S2R R3, SR_TID.X ;  /* 0x0000000000037919 */ /* 0x000e6c0000002100 */
[----:B------:R-:W1:Y:S01]  /*0030*/  S2UR UR5, SR_CTAID.X ;  /* 0x00000000000579c3 */ /* 0x000e620000002500 */
[----:B------:R-:W2:Y:S07]  /*0040*/  LDCU.64 UR14, c[0x0][0x358] ;  /* 0x00006b00ff0e77ac */ /* 0x000eae0008000a00 */
[----:B------:R-:W1:Y:S01]  /*0050*/  LDC R0, c[0x0][0x360] ;  /* 0x0000d800ff007b82 */ /* 0x000e620000000800 */
[----:B0-----:R-:W-:-:S04]  /*0060*/  UISETP.LT.AND UP0, UPT, UR7, UR6, UPT ;  /* 0x000000060700728c */ /* 0x001fc8000bf01270 */
[----:B------:R-:W-:-:S04]  /*0070*/  USEL UR4, UR7, UR6, UP0 ;  /* 0x0000000607047287 */ /* 0x000fc80008000000 */
[----:B------:R-:W-:Y:S01]  /*0080*/  UISETP.GE.AND UP0, UPT, UR4, 0x1, UPT ;  /* 0x000000010400788c */ /* 0x000fe2000bf06270 */
[----:B-1----:R-:W-:-:S08]  /*0090*/  IMAD R0, R0, UR5, R3 ;  /* 0x0000000500007c24 */ /* 0x002fd0000f8e0203 */
[----:B--2---:R-:W-:Y:S05]  /*00a0*/  BRA.U !UP0, `(.L_x_1) ;  /* 0x00000005084c7547 */ /* 0x004fea000b800000 */
[----:B------:R-:W-:Y:S02]  /*00b0*/  UISETP.LT.U32.AND UP0, UPT, UR7, UR6, UPT ;  /* 0x000000060700728c */ /* 0x000fe4000bf01070 */
[----:B------:R-:W-:Y:S02]  /*00c0*/  IMAD R0, R0, UR7, RZ ;  /* 0x0000000700007c24 */ /* 0x000fe4000f8e02ff */
[----:B------:R-:W-:Y:S01]  /*00d0*/  IMAD R6, R3, UR7, RZ ;  /* 0x0000000703067c24 */ /* 0x000fe2000f8e02ff */
[----:B------:R-:W-:-:S04]  /*00e0*/  USEL UR5, UR7, UR6, UP0 ;  /* 0x0000000607057287 */ /* 0x000fc80008000000 */
[----:B------:R-:W-:Y:S02]  /*00f0*/  UIADD3 UR4, UPT, UPT, UR5, -0x1, URZ ;  /* 0xffffffff05047890 */ /* 0x000fe4000fffe0ff */
[----:B------:R-:W-:Y:S02]  /*0100*/  ULOP3.LUT UR6, UR5, 0x3, URZ, 0xc0, !UPT ;  /* 0x0000000305067892 */ /* 0x000fe4000f8ec0ff */
[----:B------:R-:W-:Y:S02]  /*0110*/  UISETP.GE.U32.AND UP1, UPT, UR4, 0x3, UPT ;  /* 0x000000030400788c */ /* 0x000fe4000bf26070 */
[----:B------:R-:W-:Y:S01]  /*0120*/  UISETP.NE.AND UP0, UPT, UR6, URZ, UPT ;  /* 0x000000ff0600728c */ /* 0x000fe2000bf05270 */
[----:B------:R-:W-:-:S06]  /*0130*/  UMOV UR4, URZ ;  /* 0x000000ff00047c82 */ /* 0x000fcc0008000000 */
[----:B------:R-:W-:Y:S05]  /*0140*/  BRA.U !UP1, `(.L_x_2) ;  /* 0x0000000109c47547 */ /* 0x000fea000b800000 */
[----:B------:R-:W0:Y:S01]  /*0150*/  S2UR UR9, SR_CgaCtaId ;  /* 0x00000000000979c3 */ /* 0x000e220000008800 */
[----:B------:R-:W1:Y:S01]  /*0160*/  LDCU.64 UR10, c[0x0][0x380] ;  /* 0x00007000ff0a77ac */ /* 0x000e620008000a00 */
[----:B------:R-:W-:Y:S01]  /*0170*/  MOV R5, R0 ;  /* 0x0000000000057202 */ /* 0x000fe20000000f00 */
[----:B------:R-:W-:Y:S01]  /*0180*/  UMOV UR7, 0x400 ;  /* 0x0000040000077882 */ /* 0x000fe20000000000 */
[----:B------:R-:W-:Y:S02]  /*0190*/  ULOP3.LUT UR4, UR5, 0x7ffffffc, URZ, 0xc0, !UPT ;  /* 0x7ffffffc05047892 */ /* 0x000fe4000f8ec0ff */
[----:B------:R-:W-:Y:S02]  /*01a0*/  UIADD3 UR8, UPT, UPT, UR7, 0x400, URZ ;  /* 0x0000040007087890 */ /* 0x000fe4000fffe0ff */
[----:B------:R-:W-:Y:S02]  /*01b0*/  UIADD3 UR12, UPT, UPT, -UR4, URZ, URZ ;  /* 0x000000ff040c7290 */ /* 0x000fe4000fffe1ff */
[----:B-1----:R-:W-:-:S04]  /*01c0*/  UIADD3 UR5, UP1, UPT, UR10, 0x8, URZ ;  /* 0x000000080a057890 */ /* 0x002fc8000ff3e0ff */
[----:B------:R-:W-:Y:S02]  /*01d0*/  UIADD3.X UR10, UPT, UPT, URZ, UR11, URZ, UP1, !UPT ;  /* 0x0000000bff0a7290 */ /* 0x000fe40008ffe4ff */
[----:B0-----:R-:W-:Y:S02]  /*01e0*/  ULEA UR8, UR9, UR8, 0x18 ;  /* 0x0000000809087291 */ /* 0x001fe4000f8ec0ff */
[----:B------:R-:W-:-:S04]  /*01f0*/  ULEA UR7, UR9, UR7, 0x18 ;  /* 0x0000000709077291 */ /* 0x000fc8000f8ec0ff */
[----:B------:R-:W-:-:S04]  /*0200*/  LEA R2, R6, UR8, 0x2 ;  /* 0x0000000806027c11 */ /* 0x000fc8000f8e10ff */
[----:B------:R-:W-:-:S07]  /*0210*/  IADD3 R4, PT, PT, R2, 0x8, RZ ;  /* 0x0000000802047810 */ /* 0x000fce0007ffe0ff */
.L_x_3:
[----:B------:R-:W-:Y:S01]  /*0220*/  MOV R2, UR5 ;  /* 0x0000000500027c02 */ /* 0x000fe20008000f00 */
[----:B------:R-:W-:-:S04]  /*0230*/  IMAD.U32 R3, RZ, RZ, UR10 ;  /* 0x0000000aff037e24 */ /* 0x000fc8000f8e00ff */
[----:B------:R-:W-:-:S05]  /*0240*/  IMAD.WIDE R2, R5, 0x4, R2 ;  /* 0x0000000405027825 */ /* 0x000fca00078e0202 */
[----:B------:R-:W2:Y:S04]  /*0250*/  LDG.E R7, desc[UR14][R2.64+-0x8] ;  /* 0xfffff80e02077981 */ /* 0x000ea8000c1e1900 */
[----:B--2---:R-:W-:Y:S01]  /*0260*/  STS [R4+-0x8], R7 ;  /* 0xfffff80704007388 */ /* 0x004fe20000000800 */
[----:B------:R-:W-:-:S03]  /*0270*/  NOP ;  /* 0x0000000000007918 */ /* 0x000fc60000000000 */
[----:B------:R-:W2:Y:S04]  /*0280*/  LDG.E R9, desc[UR14][R2.64+-0x4] ;  /* 0xfffffc0e02097981 */ /* 0x000ea8000c1e1900 */
[----:B0-----:R-:W0:Y:S02]  /*0290*/  LDS R8, [R4+-0x8] ;  /* 0xfffff80004087984 */ /* 0x001e240000000800 */
[----:B0-----:R-:W-:-:S04]  /*02a0*/  SHF.L.U32 R8, R8, 0x2, RZ ;  /* 0x0000000208087819 */ /* 0x001fc800000006ff */
[----:B------:R-:W-:-:S05]  /*02b0*/  LOP3.LUT R8, R8, 0x3fc, RZ, 0xc0, !PT ;  /* 0x000003fc08087812 */ /* 0x000fca00078ec0ff */
[----:B------:R-:W-:Y:S04]  /*02c0*/  ATOMS.POPC.INC.32 RZ, [R8+UR7] ;  /* 0x0000000008ff7f8c */ /* 0x000fe8000d800007 */
[----:B--2---:R-:W-:Y:S01]  /*02d0*/  STS [R4+-0x4], R9 ;  /* 0xfffffc0904007388 */ /* 0x004fe20000000800 */
[----:B------:R-:W-:-:S03]  /*02e0*/  NOP ;  /* 0x0000000000007918 */ /* 0x000fc60000000000 */
[----:B------:R-:W2:Y:S04]  /*02f0*/  LDG.E R11, desc[UR14][R2.64] ;  /* 0x0000000e020b7981 */ /* 0x000ea8000c1e1900 */
[----:B------:R-:W0:Y:S02]  /*0300*/  LDS R10, [R4+-0x4] ;  /* 0xfffffc00040a7984 */ /* 0x000e240000000800 */
[----:B0-----:R-:W-:-:S04]  /*0310*/  SHF.L.U32 R10, R10, 0x2, RZ ;  /* 0x000000020a0a7819 */ /* 0x001fc800000006ff */
[----:B------:R-:W-:-:S05]  /*0320*/  LOP3.LUT R10, R10, 0x3fc, RZ, 0xc0, !PT ;  /* 0x000003fc0a0a7812 */ /* 0x000fca00078ec0ff */
[----:B------:R-:W-:Y:S04]  /*0330*/  ATOMS.POPC.INC.32 RZ, [R10+UR7] ;  /* 0x000000000aff7f8c */ /* 0x000fe8000d800007 */
[----:B--2---:R-:W-:Y:S01]  /*0340*/  STS [R4], R11 ;  /* 0x0000000b04007388 */ /* 0x004fe20000000800 */
[----:B------:R-:W-:-:S03]  /*0350*/  NOP ;  /* 0x0000000000007918 */ /* 0x000fc60000000000 */
[----:B------:R-:W2:Y:S01]  /*0360*/  LDG.E R13, desc[UR14][R2.64+0x4] ;  /* 0x0000040e020d7981 */ /* 0x000ea2000c1e1900 */
[----:B------:R-:W-:Y:S01]  /*0370*/  UIADD3 UR12, UPT, UPT, UR12, 0x4, URZ ;  /* 0x000000040c0c7890 */ /* 0x000fe2000fffe0ff */
[----:B------:R-:W-:Y:S02]  /*0380*/  IADD3 R5, PT, PT, R5, 0x4, RZ ;  /* 0x0000000405057810 */ /* 0x000fe40007ffe0ff */
[----:B------:R-:W0:Y:S01]  /*0390*/  LDS R7, [R4] ;  /* 0x0000000004077984 */ /* 0x000e220000000800 */
[----:B------:R-:W-:Y:S01]  /*03a0*/  UISETP.NE.AND UP1, UPT, UR12, URZ, UPT ;  /* 0x000000ff0c00728c */ /* 0x000fe2000bf25270 */
[----:B0-----:R-:W-:-:S05]  /*03b0*/  IMAD.SHL.U32 R7, R7, 0x4, RZ ;  /* 0x0000000407077824 */ /* 0x001fca00078e00ff */
[----:B------:R-:W-:-:S05]  /*03c0*/  LOP3.LUT R7, R7, 0x3fc, RZ, 0xc0, !PT ;  /* 0x000003fc07077812 */ /* 0x000fca00078ec0ff */
[----:B------:R-:W-:Y:S04]  /*03d0*/  ATOMS.POPC.INC.32 RZ, [R7+UR7] ;  /* 0x0000000007ff7f8c */ /* 0x000fe8000d800007 */
[----:B--2---:R-:W-:Y:S01]  /*03e0*/  STS [R4+0x4], R13 ;  /* 0x0000040d04007388 */ /* 0x004fe20000000800 */
[----:B------:R-:W-:-:S03]  /*03f0*/  NOP ;  /* 0x0000000000007918 */ /* 0x000fc60000000000 */
[----:B------:R0:W1:Y:S02]  /*0400*/  LDS R8, [R4+0x4] ;  /* 0x0000040004087984 */ /* 0x0000640000000800 */
[----:B0-----:R-:W-:Y:S02]  /*0410*/  IADD3 R4, PT, PT, R4, 0x10, RZ ;  /* 0x0000001004047810 */ /* 0x001fe40007ffe0ff */
[----:B-1----:R-:W-:-:S04]  /*0420*/  SHF.L.U32 R8, R8, 0x2, RZ ;  /* 0x0000000208087819 */ /* 0x002fc800000006ff */
[----:B------:R-:W-:-:S05]  /*0430*/  LOP3.LUT R8, R8, 0x3fc, RZ, 0xc0, !PT ;  /* 0x000003fc08087812 */ /* 0x000fca00078ec0ff */
[----:B------:R0:W-:Y:S01]  /*0440*/  ATOMS.POPC.INC.32 RZ, [R8+UR7] ;  /* 0x0000000008ff7f8c */ /* 0x0001e2000d800007 */
[----:B------:R-:W-:Y:S05]  /*0450*/  BRA.U UP1, `(.L_x_3) ;  /* 0xfffffffd01707547 */ /* 0x000fea000b83ffff */
.L_x_2:
[----:B------:R-:W-:Y:S05]  /*0460*/  BRA.U !UP0, `(.L_x_1) ;  /* 0x00000001085c7547 */ /* 0x000fea000b800000 */
[----:B------:R-:W1:Y:S01]  /*0470*/  S2UR UR8, SR_CgaCtaId ;  /* 0x00000000000879c3 */ /* 0x000e620000008800 */
[----:B------:R-:W-:Y:S01]  /*0480*/  UMOV UR5, 0x400 ;  /* 0x0000040000057882 */ /* 0x000fe20000000000 */
[----:B------:R-:W-:Y:S01]  /*0490*/  VIADD R6, R6, UR4 ;  /* 0x0000000406067c36 */ /* 0x000fe20008000000 */
[----:B------:R-:W-:Y:S01]  /*04a0*/  UIADD3 UR7, UPT, UPT, UR5, 0x400, URZ ;  /* 0x0000040005077890 */ /* 0x000fe2000fffe0ff */
[----:B------:R-:W-:Y:S01]  /*04b0*/  IADD3 R7, PT, PT, R0, UR4, RZ ;  /* 0x0000000400077c10 */ /* 0x000fe2000fffe0ff */
[----:B------:R-:W-:-:S03]  /*04c0*/  UIADD3 UR6, UPT, UPT, -UR6, URZ, URZ ;  /* 0x000000ff06067290 */ /* 0x000fc6000fffe1ff */
[----:B------:R-:W2:Y:S01]  /*04d0*/  LDC.64 R4, c[0x0][0x380] ;  /* 0x0000e000ff047b82 */ /* 0x000ea20000000a00 */
[----:B-1----:R-:W-:Y:S02]  /*04e0*/  ULEA UR7, UR8, UR7, 0x18 ;  /* 0x0000000708077291 */ /* 0x002fe4000f8ec0ff */
[----:B------:R-:W-:-:S04]  /*04f0*/  ULEA UR5, UR8, UR5, 0x18 ;  /* 0x0000000508057291 */ /* 0x000fc8000f8ec0ff */
[----:B------:R-:W-:-:S08]  /*0500*/  LEA R6, R6, UR7, 0x2 ;  /* 0x0000000706067c11 */ /* 0x000fd0000f8e10ff */
.L_x_4:
[----:B--2---:R-:W-:-:S06]  /*0510*/  IMAD.WIDE R2, R7, 0x4, R4 ;  /* 0x0000000407027825 */ /* 0x004fcc00078e0204 */
[----:B------:R-:W2:Y:S01]  /*0520*/  LDG.E R3, desc[UR14][R2.64] ;  /* 0x0000000e02037981 */ /* 0x000ea2000c1e1900 */
[----:B------:R-:W-:Y:S01]  /*0530*/  UIADD3 UR6, UPT, UPT, UR6, 0x1, URZ ;  /* 0x0000000106067890 */ /* 0x000fe2000fffe0ff */
[----:B------:R-:W-:-:S03]  /*0540*/  IADD3 R7, PT, PT, R7, 0x1, RZ ;  /* 0x0000000107077810 */ /* 0x000fc60007ffe0ff */
[----:B------:R-:W-:Y:S01]  /*0550*/  UISETP.NE.AND UP0, UPT, UR6, URZ, UPT ;  /* 0x000000ff0600728c */ /* 0x000fe2000bf05270 */
[----:B--2---:R-:W-:Y:S01]  /*0560*/  STS [R6], R3 ;  /* 0x0000000306007388 */ /* 0x004fe20000000800 */
[----:B------:R-:W-:-:S03]  /*0570*/  NOP ;  /* 0x0000000000007918 */ /* 0x000fc60000000000 */
[----:B-1----:R1:W2:Y:S02]  /*0580*/  LDS R0, [R6] ;  /* 0x0000000006007984 */ /* 0x0022a40000000800 */
[----:B-1----:R-:W-:Y:S01]  /*0590*/  VIADD R6, R6, 0x4 ;  /* 0x0000000406067836 */ /* 0x002fe20000000000 */
[----:B--2---:R-:W-:-:S04]  /*05a0*/  SHF.L.U32 R0, R0, 0x2, RZ ;  /* 0x0000000200007819 */ /* 0x004fc800000006ff */
[----:B------:R-:W-:-:S05]  /*05b0*/  LOP3.LUT R0, R0, 0x3fc, RZ, 0xc0, !PT ;  /* 0x000003fc00007812 */ /* 0x000fca00078ec0ff */
[----:B------:R1:W-:Y:S01]  /*05c0*/  ATOMS.POPC.INC.32 RZ, [R0+UR5] ;  /* 0x0000000000ff7f8c */ /* 0x0003e2000d800005 */
[----:B------:R-:W-:Y:S05]  /*05d0*/  BRA.U UP0, `(.L_x_4) ;  /* 0xfffffffd00cc7547 */ /* 0x000fea000b83ffff */
.L_x_1:
[----:B------:R-:W2:Y:S01]  /*05e0*/  LDCU.64 UR4, c[0x0][0x388] ;  /* 0x00007100ff0477ac */ /* 0x000ea20008000a00 */
[----:B------:R-:W3:Y:S01]  /*05f0*/  S2UR UR7, SR_CgaCtaId ;  /* 0x00000000000779c3 */ /* 0x000ee20000008800 */
[----:B-1----:R-:W-:Y:S01]  /*0600*/  HFMA2 R0, -RZ, RZ, 0, 1.9073486328125e-06 ;  /* 0x00000020ff007431 */ /* 0x002fe200000001ff */
[----:B------:R-:W-:Y:S01]  /*0610*/  UMOV UR6, 0x400 ;  /* 0x0000040000067882 */ /* 0x000fe20000000000 */
[----:B--2---:R-:W-:-:S04]  /*0620*/  UIADD3 UR4, UP0, UPT, UR4, 0x20, URZ ;  /* 0x0000002004047890 */ /* 0x004fc8000ff1e0ff */
[----:B------:R-:W-:Y:S02]  /*0630*/  UIADD3.X UR5, UPT, UPT, URZ, UR5, URZ, UP0, !UPT ;  /* 0x00000005ff057290 */ /* 0x000fe400087fe4ff */
[----:B------:R-:W-:Y:S01]  /*0640*/  MOV R4, UR4 ;  /* 0x0000000400047c02 */ /* 0x000fe20008000f00 */
[----:B---3--:R-:W-:-:S03]  /*0650*/  ULEA UR6, UR7, UR6, 0x18 ;  /* 0x0000000607067291 */ /* 0x008fc6000f8ec0ff */
[----:B------:R-:W-:Y:S01]  /*0660*/  MOV R7, UR5 ;  /* 0x0000000500077c02 */ /* 0x000fe20008000f00 */
[----:B------:R-:W-:Y:S08]  /*0670*/  BAR.SYNC.DEFER_BLOCKING 0x0 ;  /* 0x0000000000007b1d */ /* 0x000ff00000010000 */
.L_x_5:
[----:B------:R-:W1:Y:S01]  /*0680*/  LDS R2, [R0+UR6+-0x20] ;  /* 0xffffe00600027984 */ /* 0x000e620008000800 */
[----:B------:R-:W-:Y:S02]  /*0690*/  VOTEU.ANY UR4, UPT, PT ;  /* 0x0000000000047886 */ /* 0x000fe400038e0100 */
[----:B------:R-:W-:Y:S01]  /*06a0*/  UFLO.U32 UR5, UR4 ;  /* 0x00000004000572bd */ /* 0x000fe200080e0000 */
[----:B------:R-:W2:Y:S01]  /*06b0*/  S2R R3, SR_LANEID ;  /* 0x0000000000037919 */ /* 0x000ea20000000000 */
[----:B------:R-:W-:-:S04]  /*06c0*/  UPOPC UR4, UR4 ;  /* 0x00000004000472bf */ /* 0x000fc80008000000 */
[----:B--2---:R-:W-:Y:S02]  /*06d0*/  ISETP.EQ.U32.AND P0, PT, R3, UR5, PT ;  /* 0x0000000503007c0c */ /* 0x004fe4000bf02070 */
[----:B------:R-:W-:Y:S01]  /*06e0*/  MOV R3, R7 ;  /* 0x0000000700037202 */ /* 0x000fe20000000f00 */
[----:B-1----:R-:W-:Y:S02]  /*06f0*/  IMAD R5, R2, UR4, RZ ;  /* 0x0000000402057c24 */ /* 0x002fe4000f8e02ff */
[----:B------:R-:W-:-:S08]  /*0700*/  IMAD.MOV.U32 R2, RZ, RZ, R4 ;  /* 0x000000ffff027224 */ /* 0x000fd000078e0004 */
[----:B------:R-:W-:Y:S01]  /*0710*/  @P0 REDG.E.ADD.STRONG.GPU desc[UR14][R2.64+-0x20], R5 ;  /* 0xffffe0050200098e */ /* 0x000fe2000c12e10e */
[----:B------:R-:W-:Y:S06]  /*0720*/  BAR.SYNC.DEFER_BLOCKING 0x0 ;  /* 0x0000000000007b1d */ /* 0x000fec0000010000 */
[----:B------:R-:W1:Y:S02]  /*0730*/  LDS R4, [R0+UR6+-0x1c] ;  /* 0xffffe40600047984 */ /* 0x000e640008000800 */
[----:B-1----:R-:W-:-:S05]  /*0740*/  IMAD R7, R4, UR4, RZ ;  /* 0x0000000404077c24 */ /* 0x002fca000f8e02ff */
        /* <DEDUP_REMOVED lines=26> */
[----:B------:R-:W1:Y:S02]  /*08f0*/  LDS R4, [R0+UR6] ;  /* 0x0000000600047984 */ /* 0x000e640008000800 */
[----:B-1----:R-:W-:-:S05]  /*0900*/  IMAD R9, R4, UR4, RZ ;  /* 0x0000000404097c24 */ /* 0x002fca000f8e02ff */
[----:B------:R-:W-:Y:S01]  /*0910*/  @P0 REDG.E.ADD.STRONG.GPU desc[UR14][R2.64], R9 ;  /* 0x000000090200098e */ /* 0x000fe2000c12e10e */
[----:B------:R-:W-:Y:S06]  /*0920*/  BAR.SYNC.DEFER_BLOCKING 0x0 ;  /* 0x0000000000007b1d */ /* 0x000fec0000010000 */
[----:B------:R-:W1:Y:S02]  /*0930*/  LDS R4, [R0+UR6+0x4] ;  /* 0x0000040600047984 */ /* 0x000e640008000800 */
        /* <DEDUP_REMOVED lines=23> */
[----:B------:R1:W2:Y:S02]  /*0ab0*/  LDS R4, [R0+UR6+0x1c] ;  /* 0x00001c0600047984 */ /* 0x0002a40008000800 */
[----:B-1----:R-:W-:Y:S01]  /*0ac0*/  IADD3 R0, PT, PT, R0, 0x40, RZ ;  /* 0x0000004000007810 */ /* 0x002fe20007ffe0ff */
[----:B--2---:R-:W-:-:S05]  /*0ad0*/  IMAD R5, R4, UR4, RZ ;  /* 0x0000000404057c24 */ /* 0x004fca000f8e02ff */
[----:B------:R1:W-:Y:S01]  /*0ae0*/  @P0 REDG.E.ADD.STRONG.GPU desc[UR14][R2.64+0x1c], R5 ;  /* 0x00001c050200098e */ /* 0x0003e2000c12e10e */
[----:B------:R-:W-:Y:S01]  /*0af0*/  BAR.SYNC.DEFER_BLOCKING 0x0 ;  /* 0x0000000000007b1d */ /* 0x000fe20000010000 */
[----:B------:R-:W-:Y:S02]  /*0b00*/  ISETP.NE.AND P0, PT, R0, 0x420, PT ;  /* 0x000004200000780c */ /* 0x000fe40003f05270 */
[----:B------:R-:W-:-:S04]  /*0b10*/  IADD3 R4, P1, PT, R2, 0x40, RZ ;  /* 0x0000004002047810 */ /* 0x000fc80007f3e0ff */
[----:B------:R-:W-:-:S07]  /*0b20*/  IADD3.X R7, PT, PT, RZ, R3, RZ, P1, !PT ;  /* 0x00000003ff077210 */ /* 0x000fce0000ffe4ff */
[----:B-1----:R-:W-:Y:S05]  /*0b30*/  @P0 BRA `(.L_x_5) ;  /* 0xfffffff800d00947 */ /* 0x002fea000383ffff */
[----:B------:R-:W-:Y:S05]  /*0b40*/  EXIT ;  /* 0x000000000000794d */ /* 0x000fea0003800000 */
.L_x_6:
        /* <DEDUP_REMOVED lines=11> */
.L_x_9:


//--------------------- .text._Z14decrypt_kernelPii --------------------------
	.section	.text._Z14decrypt_kernelPii,"ax",@progbits
	.align	128
        .global         _Z14decrypt_kernelPii
        .type           _Z14decrypt_kernelPii,@function
        .size           _Z14decrypt_kernelPii,(.L_x_10 - _Z14decrypt_kernelPii)
        .other          _Z14decrypt_kernelPii,@"STO_CUDA_ENTRY STV_DEFAULT"
_Z14decrypt_kernelPii:
.text._Z14decrypt_kernelPii:
[----:B------:R-:W-:Y:S01]  /*0000*/  LDC R1, c[0x0][0x37c] ;  /* 0x0000df00ff017b82 */ /* 0x000fe20000000800 */
[----:B------:R-:W0:Y:S07]  /*0010*/  S2R R0, SR_TID.X ;  /* 0x0000000000007919 */ /* 0x000e2e0000002100 */
[----:B------:R-:W0:Y:S01]  /*0020*/  S2UR UR4, SR_CTAID.X ;  /* 0x00000000000479c3 */ /* 0x000e220000002500 */
[----:B------:R-:W1:Y:S07]  /*0030*/  LDCU UR5, c[0x0][0x388] ;  /* 0x00007100ff0577ac */ /* 0x000e6e0008000800 */
[----:B------:R-:W0:Y:S02]  /*0040*/  LDC R5, c[0x0][0x360] ;  /* 0x0000d800ff057b82 */ /* 0x000e240000000800 */
[----:B0-----:R-:W-:-:S05]  /*0050*/  IMAD R5, R5, UR4, R0 ;  /* 0x0000000405057c24 */ /* 0x001fca000f8e0200 */
[----:B-1----:R-:W-:-:S13]  /*0060*/  ISETP.GE.AND P0, PT, R5, UR5, PT ;  /* 0x0000000505007c0c */ /* 0x002fda000bf06270 */
[----:B------:R-:W-:Y:S05]  /*0070*/  @P0 EXIT ;  /* 0x000000000000094d */ /* 0x000fea0003800000 */
[----:B------:R-:W0:Y:S01]  /*0080*/  LDC.64 R2, c[0x0][0x380] ;  /* 0x0000e000ff027b82 */ /* 0x000e220000000a00 */
[----:B------:R-:W1:Y:S01]  /*0090*/  LDCU.64 UR4, c[0x0][0x358] ;  /* 0x00006b00ff0477ac */ /* 0x000e620008000a00 */
[----:B0-----:R-:W-:-:S05]  /*00a0*/  IMAD.WIDE R2, R5, 0x4, R2 ;  /* 0x0000000405027825 */ /* 0x001fca00078e0202 */
[----:B-1----:R-:W2:Y:S01]  /*00b0*/  LDG.E R0, desc[UR4][R2.64] ;  /* 0x0000000402007981 */ /* 0x002ea2000c1e1900 */
[----:B------:R-:W-:-:S05]  /*00c0*/  HFMA2 R5, -RZ, RZ, 0, 1.4245510101318359375e-05 ;  /* 0x000000efff057431 */ /* 0x000fca00000001ff */
[----:B--2---:R-:W-:-:S05]  /*00d0*/  IMAD R0, R0, R5, 0xcb ;  /* 0x000000cb00007424 */ /* 0x004fca00078e0205 */
[----:B------:R-:W-:-:S05]  /*00e0*/  LOP3.LUT R5, R0, 0xff, RZ, 0xc0, !PT ;  /* 0x000000ff00057812 */ /* 0x000fca00078ec0ff */
[----:B------:R-:W-:Y:S01]  /*00f0*/  STG.E desc[UR4][R2.64], R5 ;  /* 0x0000000502007986 */ /* 0x000fe2000c101904 */
[----:B------:R-:W-:Y:S05]  /*0100*/  EXIT ;  /* 0x000000000000794d */ /* 0x000fea0003800000 */
.L_x_7:
        /* <DEDUP_REMOVED lines=15> */
.L_x_10:


//--------------------- .nv.shared._Z16count_occurencesPiS_i --------------------------
	.section	.nv.shared._Z16count_occurencesPiS_i,"aw",@nobits
	.sectionflags	@""
	.align	16
	.zero		1024


//--------------------- .nv.shared.reserved.0     --------------------------
	.section	.nv.shared.reserved.0,"aw",@nobits
	.weak		__nv_reservedSMEM_offset_0_alias
	.size		__nv_reservedSMEM_offset_0_alias, 0, 64
	.other		__nv_reservedSMEM_offset_0_alias,@"STO_CUDA_RESERVED_SHARED STV_DEFAULT"
__nv_reservedSMEM_offset_0_alias:
	.zero		0
	.zero		64


//--------------------- .nv.shared._Z23shared_count_occurencesPiS_ii --------------------------
	.section	.nv.shared._Z23shared_count_occurencesPiS_ii,"aw",@nobits
	.sectionflags	@""
	.align	16
.nv.shared._Z23shared_count_occurencesPiS_ii:
	.zero		2048


//--------------------- .nv.shared._Z14decrypt_kernelPii --------------------------
	.section	.nv.shared._Z14decrypt_kernelPii,"aw",@nobits
	.sectionflags	@""
	.align	16
	.zero		1024


//--------------------- .nv.constant0._Z16count_occurencesPiS_i --------------------------
	.section	.nv.constant0._Z16count_occurencesPiS_i,"a",@progbits
	.sectionflags	@""
	.align	4
.nv.constant0._Z16count_occurencesPiS_i:
	.zero		916


//--------------------- .nv.constant0._Z23shared_count_occurencesPiS_ii --------------------------
	.section	.nv.constant0._Z23shared_count_occurencesPiS_ii,"a",@progbits
	.sectionflags	@""
	.align	4
.nv.constant0._Z23shared_count_occurencesPiS_ii:
	.zero		920


//--------------------- .nv.constant0._Z14decrypt_kernelPii --------------------------
	.section	.nv.constant0._Z14decrypt_kernelPii,"a",@progbits
	.sectionflags	@""
	.align	4
.nv.constant0._Z14decrypt_kernelPii:
	.zero		908


//--------------------- SYMBOLS --------------------------

	.type		.nv.reservedSmem.offset0,@object
	.size		.nv.reservedSmem.offset0,0x4
	.type		.nv.reservedSmem.cap,@object
	.size		.nv.reservedSmem.cap,0x4
